//
// Generated by NVIDIA NVVM Compiler
//
// Compiler Build ID: CL-36424714
// Cuda compilation tools, release 13.0, V13.0.88
// Based on NVVM 20.0.0
//

.version 9.0
.target sm_100
.address_size 64

	// .globl	_Z7kernel4iPiS_
// _ZZ7kernel4iPiS_E6values has been demoted

.visible .entry _Z7kernel4iPiS_(
	.param .u32 _Z7kernel4iPiS__param_0,
	.param .u64 .ptr .align 1 _Z7kernel4iPiS__param_1,
	.param .u64 .ptr .align 1 _Z7kernel4iPiS__param_2
)
{
	.reg .pred 	%p<5>;
	.reg .b32 	%r<27>;
	.reg .b64 	%rd<9>;
	// demoted variable
	.shared .align 4 .b8 _ZZ7kernel4iPiS_E6values[1024];
	ld.param.u32 	%r8, [_Z7kernel4iPiS__param_0];
	ld.param.u64 	%rd1, [_Z7kernel4iPiS__param_1];
	ld.param.u64 	%rd2, [_Z7kernel4iPiS__param_2];
	mov.u32 	%r9, %ntid.x;
	add.s32 	%r10, %r9, -6;
	mov.u32 	%r11, %ctaid.x;
	mov.u32 	%r1, %tid.x;
	add.s32 	%r2, %r1, -3;
	mad.lo.s32 	%r3, %r10, %r11, %r2;
	setp.lt.s32 	%p1, %r3, 0;
	setp.ge.s32 	%p2, %r3, %r8;
	mov.b32 	%r26, 0;
	or.pred  	%p3, %p1, %p2;
	@%p3 bra 	$L__BB0_2;
	cvta.to.global.u64 	%rd3, %rd1;
	mul.wide.u32 	%rd4, %r3, 4;
	add.s64 	%rd5, %rd3, %rd4;
	ld.global.u32 	%r26, [%rd5];
$L__BB0_2:
	shl.b32 	%r12, %r1, 2;
	mov.u32 	%r13, _ZZ7kernel4iPiS_E6values;
	add.s32 	%r6, %r13, %r12;
	st.shared.u32 	[%r6], %r26;
	setp.gt.u32 	%p4, %r2, 249;
	@%p4 bra 	$L__BB0_4;
	ld.shared.u32 	%r14, [%r6+-12];
	ld.shared.u32 	%r15, [%r6+-8];
	add.s32 	%r16, %r15, %r14;
	ld.shared.u32 	%r17, [%r6+-4];
	add.s32 	%r18, %r17, %r16;
	add.s32 	%r19, %r26, %r18;
	ld.shared.u32 	%r20, [%r6+4];
	add.s32 	%r21, %r20, %r19;
	ld.shared.u32 	%r22, [%r6+8];
	add.s32 	%r23, %r22, %r21;
	ld.shared.u32 	%r24, [%r6+12];
	add.s32 	%r25, %r24, %r23;
	cvta.to.global.u64 	%rd6, %rd2;
	mul.wide.s32 	%rd7, %r3, 4;
	add.s64 	%rd8, %rd6, %rd7;
	st.global.u32 	[%rd8], %r25;
$L__BB0_4:
	ret;

}


// ===== COMPILED SASS (sm_100) =====

	.target	sm_100

	.elftype	@"ET_EXEC"


//--------------------- .note.nv.tkinfo           --------------------------
	.section	.note.nv.tkinfo,"",@"SHT_NOTE"
	.sectionflags	@"SHF_NOTE_NV_TKINFO"
	.tkinfo
        /*0018*/ 	.word	0x00000002
        /*0030*/ 	.string	""
        /*0030*/ 	.string	"ptxas"
        /*0030*/ 	.string	"Cuda compilation tools, release 13.0, V13.0.88"
        /*0030*/ 	.string	"Build cuda_13.0.r13.0/compiler.36424714_0"
        /*0030*/ 	.string	"-arch sm_100 -m 64 "



//--------------------- .note.nv.cuinfo           --------------------------
	.section	.note.nv.cuinfo,"",@"SHT_NOTE"
	.sectionflags	@"SHF_NOTE_NV_CUINFO"
        /*0018*/ 	.short	0x0002
        /*001a*/ 	.short	0x0064
        /*001c*/ 	.short	0x0082
	.zero		2


//--------------------- .nv.info                  --------------------------
	.section	.nv.info,"",@"SHT_CUDA_INFO"
	.align	4


	//----- nvinfo : EIATTR_REGCOUNT
	.align		4
        /*0000*/ 	.byte	0x04, 0x2f
        /*0002*/ 	.short	(.L_1 - .L_0)
	.align		4
.L_0:
        /*0004*/ 	.word	index@(_Z7kernel4iPiS_)
        /*0008*/ 	.word	0x0000000e


	//----- nvinfo : EIATTR_FRAME_SIZE
	.align		4
.L_1:
        /*000c*/ 	.byte	0x04, 0x11
        /*000e*/ 	.short	(.L_3 - .L_2)
	.align		4
.L_2:
        /*0010*/ 	.word	index@(_Z7kernel4iPiS_)
        /*0014*/ 	.word	0x00000000


	//----- nvinfo : EIATTR_MIN_STACK_SIZE
	.align		4
.L_3:
        /*0018*/ 	.byte	0x04, 0x12
        /*001a*/ 	.short	(.L_5 - .L_4)
	.align		4
.L_4:
        /*001c*/ 	.word	index@(_Z7kernel4iPiS_)
        /*0020*/ 	.word	0x00000000
.L_5:


//--------------------- .nv.compat                --------------------------
	.section	.nv.compat,"",@"SHT_CUDA_COMPAT_INFO"
	.align	4
        /*0000*/ 	.byte	0x02, 0x09, 0x00, 0x00, 0x02, 0x02, 0x01, 0x00, 0x02, 0x05, 0x05, 0x00, 0x03, 0x07, 0x01, 0x01
        /*0010*/ 	.byte	0x02, 0x03, 0x00, 0x00, 0x02, 0x06, 0x01, 0x00, 0x04, 0x0b, 0x08, 0x00, 0x09, 0x00, 0x00, 0x00
        /*0020*/ 	.byte	0x00, 0x00, 0x00, 0x00


//--------------------- .nv.info._Z7kernel4iPiS_  --------------------------
	.section	.nv.info._Z7kernel4iPiS_,"",@"SHT_CUDA_INFO"
	.sectionflags	@""
	.align	4


	//----- nvinfo : EIATTR_CUDA_API_VERSION
	.align		4
        /*0000*/ 	.byte	0x04, 0x37
        /*0002*/ 	.short	(.L_7 - .L_6)
.L_6:
        /*0004*/ 	.word	0x00000082


	//----- nvinfo : EIATTR_KPARAM_INFO
	.align		4
.L_7:
        /*0008*/ 	.byte	0x04, 0x17
        /*000a*/ 	.short	(.L_9 - .L_8)
.L_8:
        /*000c*/ 	.word	0x00000000
        /*0010*/ 	.short	0x0002
        /*0012*/ 	.short	0x0010
        /*0014*/ 	.byte	0x00, 0xf5, 0x21, 0x00


	//----- nvinfo : EIATTR_KPARAM_INFO
	.align		4
.L_9:
        /*0018*/ 	.byte	0x04, 0x17
        /*001a*/ 	.short	(.L_11 - .L_10)
.L_10:
        /*001c*/ 	.word	0x00000000
        /*0020*/ 	.short	0x0001
        /*0022*/ 	.short	0x0008
        /*0024*/ 	.byte	0x00, 0xf5, 0x21, 0x00


	//----- nvinfo : EIATTR_KPARAM_INFO
	.align		4
.L_11:
        /*0028*/ 	.byte	0x04, 0x17
        /*002a*/ 	.short	(.L_13 - .L_12)
.L_12:
        /*002c*/ 	.word	0x00000000
        /*0030*/ 	.short	0x0000
        /*0032*/ 	.short	0x0000
        /*0034*/ 	.byte	0x00, 0xf0, 0x11, 0x00


	//----- nvinfo : EIATTR_SPARSE_MMA_MASK
	.align		4
.L_13:
        /*0038*/ 	.byte	0x03, 0x50
        /*003a*/ 	.short	0x0000


	//----- nvinfo : EIATTR_MAXREG_COUNT
	.align		4
        /*003c*/ 	.byte	0x03, 0x1b
        /*003e*/ 	.short	0x00ff


	//----- nvinfo : EIATTR_MERCURY_ISA_VERSION
	.align		4
        /*0040*/ 	.byte	0x03, 0x5f
        /*0042*/ 	.short	0x0101


	//----- nvinfo : EIATTR_VRC_CTA_INIT_COUNT
	.align		4
        /*0044*/ 	.byte	0x02, 0x4a
	.zero		1
	.zero		1


	//----- nvinfo : EIATTR_EXIT_INSTR_OFFSETS
	.align		4
        /*0048*/ 	.byte	0x04, 0x1c
        /*004a*/ 	.short	(.L_15 - .L_14)


	//   ....[0]....
.L_14:
        /*004c*/ 	.word	0x00000150


	//   ....[1]....
        /*0050*/ 	.word	0x00000220


	//----- nvinfo : EIATTR_CBANK_PARAM_SIZE
	.align		4
.L_15:
        /*0054*/ 	.byte	0x03, 0x19
        /*0056*/ 	.short	0x0018


	//----- nvinfo : EIATTR_PARAM_CBANK
	.align		4
        /*0058*/ 	.byte	0x04, 0x0a
        /*005a*/ 	.short	(.L_17 - .L_16)
	.align		4
.L_16:
        /*005c*/ 	.word	index@(.nv.constant0._Z7kernel4iPiS_)
        /*0060*/ 	.short	0x0380
        /*0062*/ 	.short	0x0018


	//----- nvinfo : EIATTR_SW_WAR
	.align		4
.L_17:
        /*0064*/ 	.byte	0x04, 0x36
        /*0066*/ 	.short	(.L_19 - .L_18)
.L_18:
        /*0068*/ 	.word	0x00000008
.L_19:


//--------------------- .nv.callgraph             --------------------------
	.section	.nv.callgraph,"",@"SHT_CUDA_CALLGRAPH"
	.align	4
	.sectionentsize	8
	.align		4
        /*0000*/ 	.word	0x00000000
	.align		4
        /*0004*/ 	.word	0xffffffff
	.align		4
        /*0008*/ 	.word	0x00000000
	.align		4
        /*000c*/ 	.word	0xfffffffe
	.align		4
        /*0010*/ 	.word	0x00000000
	.align		4
        /*0014*/ 	.word	0xfffffffd
	.align		4
        /*0018*/ 	.word	0x00000000
	.align		4
        /*001c*/ 	.word	0xfffffffc


//--------------------- .text._Z7kernel4iPiS_     --------------------------
	.section	.text._Z7kernel4iPiS_,"ax",@progbits
	.align	128
        .global         _Z7kernel4iPiS_
        .type           _Z7kernel4iPiS_,@function
        .size           _Z7kernel4iPiS_,(.L_x_1 - _Z7kernel4iPiS_)
        .other          _Z7kernel4iPiS_,@"STO_CUDA_ENTRY STV_DEFAULT"
_Z7kernel4iPiS_:
.text._Z7kernel4iPiS_:
[----:B------:R-:W-:Y:S01]  /*0000*/  LDC R1, c[0x0][0x37c] ;  /* 0x0000df00ff017b82 */ /* 0x000fe20000000800 */
[----:B------:R-:W0:Y:S01]  /*0010*/  S2R R7, SR_TID.X ;  /* 0x0000000000077919 */ /* 0x000e220000002100 */
[----:B------:R-:W1:Y:S01]  /*0020*/  LDCU UR4, c[0x0][0x360] ;  /* 0x00006c00ff0477ac */ /* 0x000e620008000800 */
[----:B------:R-:W-:Y:S01]  /*0030*/  IMAD.MOV.U32 R4, RZ, RZ, RZ ;  /* 0x000000ffff047224 */ /* 0x000fe200078e00ff */
[----:B------:R-:W2:Y:S01]  /*0040*/  S2R R5, SR_CTAID.X ;  /* 0x0000000000057919 */ /* 0x000ea20000002500 */
[----:B------:R-:W3:Y:S01]  /*0050*/  LDCU UR5, c[0x0][0x380] ;  /* 0x00007000ff0577ac */ /* 0x000ee20008000800 */
[----:B------:R-:W4:Y:S01]  /*0060*/  LDCU.64 UR6, c[0x0][0x358] ;  /* 0x00006b00ff0677ac */ /* 0x000f220008000a00 */
[----:B-1----:R-:W-:Y:S01]  /*0070*/  UIADD3 UR4, UPT, UPT, UR4, -0x6, URZ ;  /* 0xfffffffa04047890 */ /* 0x002fe2000fffe0ff */
[----:B0-----:R-:W-:-:S05]  /*0080*/  VIADD R0, R7, 0xfffffffd ;  /* 0xfffffffd07007836 */ /* 0x001fca0000000000 */
[----:B--2---:R-:W-:-:S05]  /*0090*/  IMAD R5, R5, UR4, R0 ;  /* 0x0000000405057c24 */ /* 0x004fca000f8e0200 */
[----:B---3--:R-:W-:-:S04]  /*00a0*/  ISETP.GE.AND P0, PT, R5, UR5, PT ;  /* 0x0000000505007c0c */ /* 0x008fc8000bf06270 */
[----:B------:R-:W-:-:S13]  /*00b0*/  ISETP.LT.OR P0, PT, R5, RZ, P0 ;  /* 0x000000ff0500720c */ /* 0x000fda0000701670 */
[----:B------:R-:W0:Y:S02]  /*00c0*/  @!P0 LDC.64 R2, c[0x0][0x388] ;  /* 0x0000e200ff028b82 */ /* 0x000e240000000a00 */
[----:B0-----:R-:W-:-:S05]  /*00d0*/  @!P0 IMAD.WIDE.U32 R2, R5, 0x4, R2 ;  /* 0x0000000405028825 */ /* 0x001fca00078e0002 */
[----:B----4-:R-:W2:Y:S01]  /*00e0*/  @!P0 LDG.E R4, desc[UR6][R2.64] ;  /* 0x0000000602048981 */ /* 0x010ea2000c1e1900 */
[----:B------:R-:W0:Y:S01]  /*00f0*/  S2UR UR5, SR_CgaCtaId ;  /* 0x00000000000579c3 */ /* 0x000e220000008800 */
[----:B------:R-:W-:Y:S01]  /*0100*/  UMOV UR4, 0x400 ;  /* 0x0000040000047882 */ /* 0x000fe20000000000 */
[----:B------:R-:W-:Y:S01]  /*0110*/  ISETP.GT.U32.AND P0, PT, R0, 0xf9, PT ;  /* 0x000000f90000780c */ /* 0x000fe20003f04070 */
[----:B0-----:R-:W-:-:S06]  /*0120*/  ULEA UR4, UR5, UR4, 0x18 ;  /* 0x0000000405047291 */ /* 0x001fcc000f8ec0ff */
[----:B------:R-:W-:-:S05]  /*0130*/  LEA R7, R7, UR4, 0x2 ;  /* 0x0000000407077c11 */ /* 0x000fca000f8e10ff */
[----:B--2---:R0:W-:Y:S01]  /*0140*/  STS [R7], R4 ;  /* 0x0000000407007388 */ /* 0x0041e20000000800 */
[----:B------:R-:W-:Y:S05]  /*0150*/  @P0 EXIT ;  /* 0x000000000000094d */ /* 0x000fea0003800000 */
[----:B------:R-:W-:Y:S01]  /*0160*/  LDS R0, [R7+-0xc] ;  /* 0xfffff40007007984 */ /* 0x000fe20000000800 */
[----:B------:R-:W1:Y:S03]  /*0170*/  LDC.64 R2, c[0x0][0x390] ;  /* 0x0000e400ff027b82 */ /* 0x000e660000000a00 */
[----:B------:R-:W-:Y:S04]  /*0180*/  LDS R9, [R7+-0x8] ;  /* 0xfffff80007097984 */ /* 0x000fe80000000800 */
[----:B------:R-:W2:Y:S04]  /*0190*/  LDS R6, [R7+-0x4] ;  /* 0xfffffc0007067984 */ /* 0x000ea80000000800 */
[----:B------:R-:W3:Y:S04]  /*01a0*/  LDS R8, [R7+0x4] ;  /* 0x0000040007087984 */ /* 0x000ee80000000800 */
[----:B------:R-:W-:Y:S04]  /*01b0*/  LDS R11, [R7+0x8] ;  /* 0x00000800070b7984 */ /* 0x000fe80000000800 */
[----:B------:R-:W4:Y:S01]  /*01c0*/  LDS R10, [R7+0xc] ;  /* 0x00000c00070a7984 */ /* 0x000f220000000800 */
[----:B-1----:R-:W-:Y:S01]  /*01d0*/  IMAD.WIDE R2, R5, 0x4, R2 ;  /* 0x0000000405027825 */ /* 0x002fe200078e0202 */
[----:B--2---:R-:W-:-:S04]  /*01e0*/  IADD3 R9, PT, PT, R6, R9, R0 ;  /* 0x0000000906097210 */ /* 0x004fc80007ffe000 */
[----:B---3--:R-:W-:-:S04]  /*01f0*/  IADD3 R8, PT, PT, R8, R4, R9 ;  /* 0x0000000408087210 */ /* 0x008fc80007ffe009 */
[----:B----4-:R-:W-:-:S05]  /*0200*/  IADD3 R11, PT, PT, R10, R11, R8 ;  /* 0x0000000b0a0b7210 */ /* 0x010fca0007ffe008 */
[----:B------:R-:W-:Y:S01]  /*0210*/  STG.E desc[UR6][R2.64], R11 ;  /* 0x0000000b02007986 */ /* 0x000fe2000c101906 */
[----:B------:R-:W-:Y:S05]  /*0220*/  EXIT ;  /* 0x000000000000794d */ /* 0x000fea0003800000 */
.L_x_0:
[----:B------:R-:W-:-:S00]  /*0230*/  BRA `(.L_x_0) ;  /* 0xfffffffc00fc7947 */ /* 0x000fc0000383ffff */
[----:B------:R-:W-:-:S00]  /*0240*/  NOP ;  /* 0x0000000000007918 */ /* 0x000fc00000000000 */
        /* <DEDUP_REMOVED lines=11> */
.L_x_1:


//--------------------- .nv.shared._Z7kernel4iPiS_ --------------------------
	.section	.nv.shared._Z7kernel4iPiS_,"aw",@nobits
	.sectionflags	@""
	.align	4
.nv.shared._Z7kernel4iPiS_:
	.zero		2048


//--------------------- .nv.shared.reserved.0     --------------------------
	.section	.nv.shared.reserved.0,"aw",@nobits
	.weak		__nv_reservedSMEM_offset_0_alias
	.size		__nv_reservedSMEM_offset_0_alias, 0, 64
	.other		__nv_reservedSMEM_offset_0_alias,@"STO_CUDA_RESERVED_SHARED STV_DEFAULT"
__nv_reservedSMEM_offset_0_alias:
	.zero		0
	.zero		64


//--------------------- .nv.constant0._Z7kernel4iPiS_ --------------------------
	.section	.nv.constant0._Z7kernel4iPiS_,"a",@progbits
	.sectionflags	@""
	.align	4
.nv.constant0._Z7kernel4iPiS_:
	.zero		920


//--------------------- SYMBOLS --------------------------

	.type		.nv.reservedSmem.offset0,@object
	.size		.nv.reservedSmem.offset0,0x4
	.type		.nv.reservedSmem.cap,@object
	.size		.nv.reservedSmem.cap,0x4
